//
// Generated by NVIDIA NVVM Compiler
//
// Compiler Build ID: CL-36424714
// Cuda compilation tools, release 13.0, V13.0.88
// Based on NVVM 20.0.0
//

.version 9.0
.target sm_100
.address_size 64

	// .globl	_ZN3cub18CUB_300001_SM_10006detail11EmptyKernelIvEEvv
.global .align 1 .b8 _ZN30_INTERNAL_d7f855b7_4_k_cu_main4cuda3std3__45__cpo5beginE[1];
.global .align 1 .b8 _ZN30_INTERNAL_d7f855b7_4_k_cu_main4cuda3std3__45__cpo3endE[1];
.global .align 1 .b8 _ZN30_INTERNAL_d7f855b7_4_k_cu_main4cuda3std3__45__cpo6cbeginE[1];
.global .align 1 .b8 _ZN30_INTERNAL_d7f855b7_4_k_cu_main4cuda3std3__45__cpo4cendE[1];
.global .align 1 .b8 _ZN30_INTERNAL_d7f855b7_4_k_cu_main4cuda3std3__45__cpo6rbeginE[1];
.global .align 1 .b8 _ZN30_INTERNAL_d7f855b7_4_k_cu_main4cuda3std3__45__cpo4rendE[1];
.global .align 1 .b8 _ZN30_INTERNAL_d7f855b7_4_k_cu_main4cuda3std3__45__cpo7crbeginE[1];
.global .align 1 .b8 _ZN30_INTERNAL_d7f855b7_4_k_cu_main4cuda3std3__45__cpo5crendE[1];
.global .align 1 .b8 _ZN30_INTERNAL_d7f855b7_4_k_cu_main4cuda3std3__432_GLOBAL__N__d7f855b7_4_k_cu_main6ignoreE[1];
.global .align 1 .b8 _ZN30_INTERNAL_d7f855b7_4_k_cu_main4cuda3std3__419piecewise_constructE[1];
.global .align 1 .b8 _ZN30_INTERNAL_d7f855b7_4_k_cu_main4cuda3std3__48in_placeE[1];
.global .align 1 .b8 _ZN30_INTERNAL_d7f855b7_4_k_cu_main4cuda3std3__420unreachable_sentinelE[1];
.global .align 1 .b8 _ZN30_INTERNAL_d7f855b7_4_k_cu_main4cuda3std3__47nulloptE[1];
.global .align 1 .b8 _ZN30_INTERNAL_d7f855b7_4_k_cu_main4cuda3std3__48unexpectE[1];
.global .align 1 .b8 _ZN30_INTERNAL_d7f855b7_4_k_cu_main4cuda3std6ranges3__45__cpo4swapE[1];
.global .align 1 .b8 _ZN30_INTERNAL_d7f855b7_4_k_cu_main4cuda3std6ranges3__45__cpo9iter_moveE[1];
.global .align 1 .b8 _ZN30_INTERNAL_d7f855b7_4_k_cu_main4cuda3std6ranges3__45__cpo5beginE[1];
.global .align 1 .b8 _ZN30_INTERNAL_d7f855b7_4_k_cu_main4cuda3std6ranges3__45__cpo3endE[1];
.global .align 1 .b8 _ZN30_INTERNAL_d7f855b7_4_k_cu_main4cuda3std6ranges3__45__cpo6cbeginE[1];
.global .align 1 .b8 _ZN30_INTERNAL_d7f855b7_4_k_cu_main4cuda3std6ranges3__45__cpo4cendE[1];
.global .align 1 .b8 _ZN30_INTERNAL_d7f855b7_4_k_cu_main4cuda3std6ranges3__45__cpo7advanceE[1];
.global .align 1 .b8 _ZN30_INTERNAL_d7f855b7_4_k_cu_main4cuda3std6ranges3__45__cpo9iter_swapE[1];
.global .align 1 .b8 _ZN30_INTERNAL_d7f855b7_4_k_cu_main4cuda3std6ranges3__45__cpo4nextE[1];
.global .align 1 .b8 _ZN30_INTERNAL_d7f855b7_4_k_cu_main4cuda3std6ranges3__45__cpo4prevE[1];
.global .align 1 .b8 _ZN30_INTERNAL_d7f855b7_4_k_cu_main4cuda3std6ranges3__45__cpo4dataE[1];
.global .align 1 .b8 _ZN30_INTERNAL_d7f855b7_4_k_cu_main4cuda3std6ranges3__45__cpo5cdataE[1];
.global .align 1 .b8 _ZN30_INTERNAL_d7f855b7_4_k_cu_main4cuda3std6ranges3__45__cpo4sizeE[1];
.global .align 1 .b8 _ZN30_INTERNAL_d7f855b7_4_k_cu_main4cuda3std6ranges3__45__cpo5ssizeE[1];
.global .align 1 .b8 _ZN30_INTERNAL_d7f855b7_4_k_cu_main4cuda3std6ranges3__45__cpo8distanceE[1];
.global .align 1 .b8 _ZN30_INTERNAL_d7f855b7_4_k_cu_main6thrust24THRUST_300001_SM_1000_NS8cuda_cub3parE[1];
.global .align 1 .b8 _ZN30_INTERNAL_d7f855b7_4_k_cu_main6thrust24THRUST_300001_SM_1000_NS8cuda_cub10par_nosyncE[1];
.global .align 1 .b8 _ZN30_INTERNAL_d7f855b7_4_k_cu_main6thrust24THRUST_300001_SM_1000_NS6system6detail10sequential3seqE[1];
.global .align 1 .b8 _ZN30_INTERNAL_d7f855b7_4_k_cu_main6thrust24THRUST_300001_SM_1000_NS12placeholders2_1E[1];
.global .align 1 .b8 _ZN30_INTERNAL_d7f855b7_4_k_cu_main6thrust24THRUST_300001_SM_1000_NS12placeholders2_2E[1];
.global .align 1 .b8 _ZN30_INTERNAL_d7f855b7_4_k_cu_main6thrust24THRUST_300001_SM_1000_NS12placeholders2_3E[1];
.global .align 1 .b8 _ZN30_INTERNAL_d7f855b7_4_k_cu_main6thrust24THRUST_300001_SM_1000_NS12placeholders2_4E[1];
.global .align 1 .b8 _ZN30_INTERNAL_d7f855b7_4_k_cu_main6thrust24THRUST_300001_SM_1000_NS12placeholders2_5E[1];
.global .align 1 .b8 _ZN30_INTERNAL_d7f855b7_4_k_cu_main6thrust24THRUST_300001_SM_1000_NS12placeholders2_6E[1];
.global .align 1 .b8 _ZN30_INTERNAL_d7f855b7_4_k_cu_main6thrust24THRUST_300001_SM_1000_NS12placeholders2_7E[1];
.global .align 1 .b8 _ZN30_INTERNAL_d7f855b7_4_k_cu_main6thrust24THRUST_300001_SM_1000_NS12placeholders2_8E[1];
.global .align 1 .b8 _ZN30_INTERNAL_d7f855b7_4_k_cu_main6thrust24THRUST_300001_SM_1000_NS12placeholders2_9E[1];
.global .align 1 .b8 _ZN30_INTERNAL_d7f855b7_4_k_cu_main6thrust24THRUST_300001_SM_1000_NS12placeholders3_10E[1];
.global .align 1 .b8 _ZN30_INTERNAL_d7f855b7_4_k_cu_main6thrust24THRUST_300001_SM_1000_NS3seqE[1];

.visible .entry _ZN3cub18CUB_300001_SM_10006detail11EmptyKernelIvEEvv()
{


	ret;

}


// ===== COMPILED SASS (sm_100) =====

	.target	sm_100

	.elftype	@"ET_EXEC"


//--------------------- .note.nv.tkinfo           --------------------------
	.section	.note.nv.tkinfo,"",@"SHT_NOTE"
	.sectionflags	@"SHF_NOTE_NV_TKINFO"
	.tkinfo
        /*0018*/ 	.word	0x00000002
        /*0030*/ 	.string	""
        /*0030*/ 	.string	"ptxas"
        /*0030*/ 	.string	"Cuda compilation tools, release 13.0, V13.0.88"
        /*0030*/ 	.string	"Build cuda_13.0.r13.0/compiler.36424714_0"
        /*0030*/ 	.string	"-arch sm_100 -m 64 "



//--------------------- .note.nv.cuinfo           --------------------------
	.section	.note.nv.cuinfo,"",@"SHT_NOTE"
	.sectionflags	@"SHF_NOTE_NV_CUINFO"
        /*0018*/ 	.short	0x0002
        /*001a*/ 	.short	0x0064
        /*001c*/ 	.short	0x0082
	.zero		2


//--------------------- .nv.info                  --------------------------
	.section	.nv.info,"",@"SHT_CUDA_INFO"
	.align	4


	//----- nvinfo : EIATTR_REGCOUNT
	.align		4
        /*0000*/ 	.byte	0x04, 0x2f
        /*0002*/ 	.short	(.L_44 - .L_43)
	.align		4
.L_43:
        /*0004*/ 	.word	index@(_ZN3cub18CUB_300001_SM_10006detail11EmptyKernelIvEEvv)
        /*0008*/ 	.word	0x00000004


	//----- nvinfo : EIATTR_FRAME_SIZE
	.align		4
.L_44:
        /*000c*/ 	.byte	0x04, 0x11
        /*000e*/ 	.short	(.L_46 - .L_45)
	.align		4
.L_45:
        /*0010*/ 	.word	index@(_ZN3cub18CUB_300001_SM_10006detail11EmptyKernelIvEEvv)
        /*0014*/ 	.word	0x00000000


	//----- nvinfo : EIATTR_MIN_STACK_SIZE
	.align		4
.L_46:
        /*0018*/ 	.byte	0x04, 0x12
        /*001a*/ 	.short	(.L_48 - .L_47)
	.align		4
.L_47:
        /*001c*/ 	.word	index@(_ZN3cub18CUB_300001_SM_10006detail11EmptyKernelIvEEvv)
        /*0020*/ 	.word	0x00000000
.L_48:


//--------------------- .nv.compat                --------------------------
	.section	.nv.compat,"",@"SHT_CUDA_COMPAT_INFO"
	.align	4
        /*0000*/ 	.byte	0x02, 0x09, 0x00, 0x00, 0x02, 0x02, 0x01, 0x00, 0x02, 0x05, 0x05, 0x00, 0x03, 0x07, 0x01, 0x01
        /*0010*/ 	.byte	0x02, 0x03, 0x00, 0x00, 0x02, 0x06, 0x01, 0x00, 0x04, 0x0b, 0x08, 0x00, 0x09, 0x00, 0x00, 0x00
        /*0020*/ 	.byte	0x00, 0x00, 0x00, 0x00


//--------------------- .nv.info._ZN3cub18CUB_300001_SM_10006detail11EmptyKernelIvEEvv --------------------------
	.section	.nv.info._ZN3cub18CUB_300001_SM_10006detail11EmptyKernelIvEEvv,"",@"SHT_CUDA_INFO"
	.sectionflags	@""
	.align	4


	//----- nvinfo : EIATTR_CUDA_API_VERSION
	.align		4
        /*0000*/ 	.byte	0x04, 0x37
        /*0002*/ 	.short	(.L_50 - .L_49)
.L_49:
        /*0004*/ 	.word	0x00000082


	//----- nvinfo : EIATTR_SPARSE_MMA_MASK
	.align		4
.L_50:
        /*0008*/ 	.byte	0x03, 0x50
        /*000a*/ 	.short	0x0000


	//----- nvinfo : EIATTR_MAXREG_COUNT
	.align		4
        /*000c*/ 	.byte	0x03, 0x1b
        /*000e*/ 	.short	0x00ff


	//----- nvinfo : EIATTR_MERCURY_ISA_VERSION
	.align		4
        /*0010*/ 	.byte	0x03, 0x5f
        /*0012*/ 	.short	0x0101


	//----- nvinfo : EIATTR_VRC_CTA_INIT_COUNT
	.align		4
        /*0014*/ 	.byte	0x02, 0x4a
	.zero		1
	.zero		1


	//----- nvinfo : EIATTR_EXIT_INSTR_OFFSETS
	.align		4
        /*0018*/ 	.byte	0x04, 0x1c
        /*001a*/ 	.short	(.L_52 - .L_51)


	//   ....[0]....
.L_51:
        /*001c*/ 	.word	0x00000010


	//----- nvinfo : EIATTR_SW_WAR
	.align		4
.L_52:
        /*0020*/ 	.byte	0x04, 0x36
        /*0022*/ 	.short	(.L_54 - .L_53)
.L_53:
        /*0024*/ 	.word	0x00000008
.L_54:


//--------------------- .nv.callgraph             --------------------------
	.section	.nv.callgraph,"",@"SHT_CUDA_CALLGRAPH"
	.align	4
	.sectionentsize	8
	.align		4
        /*0000*/ 	.word	0x00000000
	.align		4
        /*0004*/ 	.word	0xffffffff
	.align		4
        /*0008*/ 	.word	0x00000000
	.align		4
        /*000c*/ 	.word	0xfffffffe
	.align		4
        /*0010*/ 	.word	0x00000000
	.align		4
        /*0014*/ 	.word	0xfffffffd
	.align		4
        /*0018*/ 	.word	0x00000000
	.align		4
        /*001c*/ 	.word	0xfffffffc


//--------------------- .nv.constant4             --------------------------
	.section	.nv.constant4,"a",@progbits
	.align	8
	.align		8
.nv.constant4:
        /*0000*/ 	.dword	_ZN30_INTERNAL_d7f855b7_4_k_cu_main4cuda3std3__45__cpo5beginE
	.align		8
        /*0008*/ 	.dword	_ZN30_INTERNAL_d7f855b7_4_k_cu_main4cuda3std3__45__cpo3endE
	.align		8
        /*0010*/ 	.dword	_ZN30_INTERNAL_d7f855b7_4_k_cu_main4cuda3std3__45__cpo6cbeginE
	.align		8
        /*0018*/ 	.dword	_ZN30_INTERNAL_d7f855b7_4_k_cu_main4cuda3std3__45__cpo4cendE
	.align		8
        /*0020*/ 	.dword	_ZN30_INTERNAL_d7f855b7_4_k_cu_main4cuda3std3__45__cpo6rbeginE
	.align		8
        /*0028*/ 	.dword	_ZN30_INTERNAL_d7f855b7_4_k_cu_main4cuda3std3__45__cpo4rendE
	.align		8
        /*0030*/ 	.dword	_ZN30_INTERNAL_d7f855b7_4_k_cu_main4cuda3std3__45__cpo7crbeginE
	.align		8
        /*0038*/ 	.dword	_ZN30_INTERNAL_d7f855b7_4_k_cu_main4cuda3std3__45__cpo5crendE
	.align		8
        /*0040*/ 	.dword	_ZN30_INTERNAL_d7f855b7_4_k_cu_main4cuda3std3__432_GLOBAL__N__d7f855b7_4_k_cu_main6ignoreE
	.align		8
        /*0048*/ 	.dword	_ZN30_INTERNAL_d7f855b7_4_k_cu_main4cuda3std3__419piecewise_constructE
	.align		8
        /*0050*/ 	.dword	_ZN30_INTERNAL_d7f855b7_4_k_cu_main4cuda3std3__48in_placeE
	.align		8
        /*0058*/ 	.dword	_ZN30_INTERNAL_d7f855b7_4_k_cu_main4cuda3std3__420unreachable_sentinelE
	.align		8
        /*0060*/ 	.dword	_ZN30_INTERNAL_d7f855b7_4_k_cu_main4cuda3std3__47nulloptE
	.align		8
        /*0068*/ 	.dword	_ZN30_INTERNAL_d7f855b7_4_k_cu_main4cuda3std3__48unexpectE
	.align		8
        /*0070*/ 	.dword	_ZN30_INTERNAL_d7f855b7_4_k_cu_main4cuda3std6ranges3__45__cpo4swapE
	.align		8
        /*0078*/ 	.dword	_ZN30_INTERNAL_d7f855b7_4_k_cu_main4cuda3std6ranges3__45__cpo9iter_moveE
	.align		8
        /*0080*/ 	.dword	_ZN30_INTERNAL_d7f855b7_4_k_cu_main4cuda3std6ranges3__45__cpo5beginE
	.align		8
        /*0088*/ 	.dword	_ZN30_INTERNAL_d7f855b7_4_k_cu_main4cuda3std6ranges3__45__cpo3endE
	.align		8
        /*0090*/ 	.dword	_ZN30_INTERNAL_d7f855b7_4_k_cu_main4cuda3std6ranges3__45__cpo6cbeginE
	.align		8
        /*0098*/ 	.dword	_ZN30_INTERNAL_d7f855b7_4_k_cu_main4cuda3std6ranges3__45__cpo4cendE
	.align		8
        /*00a0*/ 	.dword	_ZN30_INTERNAL_d7f855b7_4_k_cu_main4cuda3std6ranges3__45__cpo7advanceE
	.align		8
        /*00a8*/ 	.dword	_ZN30_INTERNAL_d7f855b7_4_k_cu_main4cuda3std6ranges3__45__cpo9iter_swapE
	.align		8
        /*00b0*/ 	.dword	_ZN30_INTERNAL_d7f855b7_4_k_cu_main4cuda3std6ranges3__45__cpo4nextE
	.align		8
        /*00b8*/ 	.dword	_ZN30_INTERNAL_d7f855b7_4_k_cu_main4cuda3std6ranges3__45__cpo4prevE
	.align		8
        /*00c0*/ 	.dword	_ZN30_INTERNAL_d7f855b7_4_k_cu_main4cuda3std6ranges3__45__cpo4dataE
	.align		8
        /*00c8*/ 	.dword	_ZN30_INTERNAL_d7f855b7_4_k_cu_main4cuda3std6ranges3__45__cpo5cdataE
	.align		8
        /*00d0*/ 	.dword	_ZN30_INTERNAL_d7f855b7_4_k_cu_main4cuda3std6ranges3__45__cpo4sizeE
	.align		8
        /*00d8*/ 	.dword	_ZN30_INTERNAL_d7f855b7_4_k_cu_main4cuda3std6ranges3__45__cpo5ssizeE
	.align		8
        /*00e0*/ 	.dword	_ZN30_INTERNAL_d7f855b7_4_k_cu_main4cuda3std6ranges3__45__cpo8distanceE
	.align		8
        /*00e8*/ 	.dword	_ZN30_INTERNAL_d7f855b7_4_k_cu_main6thrust24THRUST_300001_SM_1000_NS8cuda_cub3parE
	.align		8
        /*00f0*/ 	.dword	_ZN30_INTERNAL_d7f855b7_4_k_cu_main6thrust24THRUST_300001_SM_1000_NS8cuda_cub10par_nosyncE
	.align		8
        /*00f8*/ 	.dword	_ZN30_INTERNAL_d7f855b7_4_k_cu_main6thrust24THRUST_300001_SM_1000_NS6system6detail10sequential3seqE
	.align		8
        /*0100*/ 	.dword	_ZN30_INTERNAL_d7f855b7_4_k_cu_main6thrust24THRUST_300001_SM_1000_NS12placeholders2_1E
	.align		8
        /*0108*/ 	.dword	_ZN30_INTERNAL_d7f855b7_4_k_cu_main6thrust24THRUST_300001_SM_1000_NS12placeholders2_2E
	.align		8
        /*0110*/ 	.dword	_ZN30_INTERNAL_d7f855b7_4_k_cu_main6thrust24THRUST_300001_SM_1000_NS12placeholders2_3E
	.align		8
        /*0118*/ 	.dword	_ZN30_INTERNAL_d7f855b7_4_k_cu_main6thrust24THRUST_300001_SM_1000_NS12placeholders2_4E
	.align		8
        /*0120*/ 	.dword	_ZN30_INTERNAL_d7f855b7_4_k_cu_main6thrust24THRUST_300001_SM_1000_NS12placeholders2_5E
	.align		8
        /*0128*/ 	.dword	_ZN30_INTERNAL_d7f855b7_4_k_cu_main6thrust24THRUST_300001_SM_1000_NS12placeholders2_6E
	.align		8
        /*0130*/ 	.dword	_ZN30_INTERNAL_d7f855b7_4_k_cu_main6thrust24THRUST_300001_SM_1000_NS12placeholders2_7E
	.align		8
        /*0138*/ 	.dword	_ZN30_INTERNAL_d7f855b7_4_k_cu_main6thrust24THRUST_300001_SM_1000_NS12placeholders2_8E
	.align		8
        /*0140*/ 	.dword	_ZN30_INTERNAL_d7f855b7_4_k_cu_main6thrust24THRUST_300001_SM_1000_NS12placeholders2_9E
	.align		8
        /*0148*/ 	.dword	_ZN30_INTERNAL_d7f855b7_4_k_cu_main6thrust24THRUST_300001_SM_1000_NS12placeholders3_10E
	.align		8
        /*0150*/ 	.dword	_ZN30_INTERNAL_d7f855b7_4_k_cu_main6thrust24THRUST_300001_SM_1000_NS3seqE


//--------------------- .text._ZN3cub18CUB_300001_SM_10006detail11EmptyKernelIvEEvv --------------------------
	.section	.text._ZN3cub18CUB_300001_SM_10006detail11EmptyKernelIvEEvv,"ax",@progbits
	.align	128
        .global         _ZN3cub18CUB_300001_SM_10006detail11EmptyKernelIvEEvv
        .type           _ZN3cub18CUB_300001_SM_10006detail11EmptyKernelIvEEvv,@function
        .size           _ZN3cub18CUB_300001_SM_10006detail11EmptyKernelIvEEvv,(.L_x_1 - _ZN3cub18CUB_300001_SM_10006detail11EmptyKernelIvEEvv)
        .other          _ZN3cub18CUB_300001_SM_10006detail11EmptyKernelIvEEvv,@"STO_CUDA_ENTRY STV_DEFAULT"
_ZN3cub18CUB_300001_SM_10006detail11EmptyKernelIvEEvv:
.text._ZN3cub18CUB_300001_SM_10006detail11EmptyKernelIvEEvv:
[----:B------:R-:W-:Y:S01]  /*0000*/  LDC R1, c[0x0][0x37c] ;  /* 0x0000df00ff017b82 */ /* 0x000fe20000000800 */
[----:B------:R-:W-:Y:S05]  /*0010*/  EXIT ;  /* 0x000000000000794d */ /* 0x000fea0003800000 */
.L_x_0:
[----:B------:R-:W-:-:S00]  /*0020*/  BRA `(.L_x_0) ;  /* 0xfffffffc00fc7947 */ /* 0x000fc0000383ffff */
[----:B------:R-:W-:-:S00]  /*0030*/  NOP ;  /* 0x0000000000007918 */ /* 0x000fc00000000000 */
        /* <DEDUP_REMOVED lines=12> */
.L_x_1:


//--------------------- .nv.shared.reserved.0     --------------------------
	.section	.nv.shared.reserved.0,"aw",@nobits
	.weak		__nv_reservedSMEM_offset_0_alias
	.size		__nv_reservedSMEM_offset_0_alias, 0, 64
	.other		__nv_reservedSMEM_offset_0_alias,@"STO_CUDA_RESERVED_SHARED STV_DEFAULT"
__nv_reservedSMEM_offset_0_alias:
	.zero		0
	.zero		64


//--------------------- .nv.global                --------------------------
	.section	.nv.global,"aw",@nobits
.nv.global:
	.type		_ZN30_INTERNAL_d7f855b7_4_k_cu_main6thrust24THRUST_300001_SM_1000_NS3seqE,@object
	.size		_ZN30_INTERNAL_d7f855b7_4_k_cu_main6thrust24THRUST_300001_SM_1000_NS3seqE,(_ZN30_INTERNAL_d7f855b7_4_k_cu_main4cuda3std3__48in_placeE - _ZN30_INTERNAL_d7f855b7_4_k_cu_main6thrust24THRUST_300001_SM_1000_NS3seqE)
_ZN30_INTERNAL_d7f855b7_4_k_cu_main6thrust24THRUST_300001_SM_1000_NS3seqE:
	.zero		1
	.type		_ZN30_INTERNAL_d7f855b7_4_k_cu_main4cuda3std3__48in_placeE,@object
	.size		_ZN30_INTERNAL_d7f855b7_4_k_cu_main4cuda3std3__48in_placeE,(_ZN30_INTERNAL_d7f855b7_4_k_cu_main4cuda3std6ranges3__45__cpo4sizeE - _ZN30_INTERNAL_d7f855b7_4_k_cu_main4cuda3std3__48in_placeE)
_ZN30_INTERNAL_d7f855b7_4_k_cu_main4cuda3std3__48in_placeE:
	.zero		1
	.type		_ZN30_INTERNAL_d7f855b7_4_k_cu_main4cuda3std6ranges3__45__cpo4sizeE,@object
	.size		_ZN30_INTERNAL_d7f855b7_4_k_cu_main4cuda3std6ranges3__45__cpo4sizeE,(_ZN30_INTERNAL_d7f855b7_4_k_cu_main6thrust24THRUST_300001_SM_1000_NS12placeholders2_3E - _ZN30_INTERNAL_d7f855b7_4_k_cu_main4cuda3std6ranges3__45__cpo4sizeE)
_ZN30_INTERNAL_d7f855b7_4_k_cu_main4cuda3std6ranges3__45__cpo4sizeE:
	.zero		1
	.type		_ZN30_INTERNAL_d7f855b7_4_k_cu_main6thrust24THRUST_300001_SM_1000_NS12placeholders2_3E,@object
	.size		_ZN30_INTERNAL_d7f855b7_4_k_cu_main6thrust24THRUST_300001_SM_1000_NS12placeholders2_3E,(_ZN30_INTERNAL_d7f855b7_4_k_cu_main4cuda3std3__45__cpo6cbeginE - _ZN30_INTERNAL_d7f855b7_4_k_cu_main6thrust24THRUST_300001_SM_1000_NS12placeholders2_3E)
_ZN30_INTERNAL_d7f855b7_4_k_cu_main6thrust24THRUST_300001_SM_1000_NS12placeholders2_3E:
	.zero		1
	.type		_ZN30_INTERNAL_d7f855b7_4_k_cu_main4cuda3std3__45__cpo6cbeginE,@object
	.size		_ZN30_INTERNAL_d7f855b7_4_k_cu_main4cuda3std3__45__cpo6cbeginE,(_ZN30_INTERNAL_d7f855b7_4_k_cu_main4cuda3std6ranges3__45__cpo6cbeginE - _ZN30_INTERNAL_d7f855b7_4_k_cu_main4cuda3std3__45__cpo6cbeginE)
_ZN30_INTERNAL_d7f855b7_4_k_cu_main4cuda3std3__45__cpo6cbeginE:
	.zero		1
	.type		_ZN30_INTERNAL_d7f855b7_4_k_cu_main4cuda3std6ranges3__45__cpo6cbeginE,@object
	.size		_ZN30_INTERNAL_d7f855b7_4_k_cu_main4cuda3std6ranges3__45__cpo6cbeginE,(_ZN30_INTERNAL_d7f855b7_4_k_cu_main6thrust24THRUST_300001_SM_1000_NS12placeholders2_7E - _ZN30_INTERNAL_d7f855b7_4_k_cu_main4cuda3std6ranges3__45__cpo6cbeginE)
_ZN30_INTERNAL_d7f855b7_4_k_cu_main4cuda3std6ranges3__45__cpo6cbeginE:
	.zero		1
	.type		_ZN30_INTERNAL_d7f855b7_4_k_cu_main6thrust24THRUST_300001_SM_1000_NS12placeholders2_7E,@object
	.size		_ZN30_INTERNAL_d7f855b7_4_k_cu_main6thrust24THRUST_300001_SM_1000_NS12placeholders2_7E,(_ZN30_INTERNAL_d7f855b7_4_k_cu_main4cuda3std3__45__cpo7crbeginE - _ZN30_INTERNAL_d7f855b7_4_k_cu_main6thrust24THRUST_300001_SM_1000_NS12placeholders2_7E)
_ZN30_INTERNAL_d7f855b7_4_k_cu_main6thrust24THRUST_300001_SM_1000_NS12placeholders2_7E:
	.zero		1
	.type		_ZN30_INTERNAL_d7f855b7_4_k_cu_main4cuda3std3__45__cpo7crbeginE,@object
	.size		_ZN30_INTERNAL_d7f855b7_4_k_cu_main4cuda3std3__45__cpo7crbeginE,(_ZN30_INTERNAL_d7f855b7_4_k_cu_main4cuda3std6ranges3__45__cpo4nextE - _ZN30_INTERNAL_d7f855b7_4_k_cu_main4cuda3std3__45__cpo7crbeginE)
_ZN30_INTERNAL_d7f855b7_4_k_cu_main4cuda3std3__45__cpo7crbeginE:
	.zero		1
	.type		_ZN30_INTERNAL_d7f855b7_4_k_cu_main4cuda3std6ranges3__45__cpo4nextE,@object
	.size		_ZN30_INTERNAL_d7f855b7_4_k_cu_main4cuda3std6ranges3__45__cpo4nextE,(_ZN30_INTERNAL_d7f855b7_4_k_cu_main4cuda3std6ranges3__45__cpo4swapE - _ZN30_INTERNAL_d7f855b7_4_k_cu_main4cuda3std6ranges3__45__cpo4nextE)
_ZN30_INTERNAL_d7f855b7_4_k_cu_main4cuda3std6ranges3__45__cpo4nextE:
	.zero		1
	.type		_ZN30_INTERNAL_d7f855b7_4_k_cu_main4cuda3std6ranges3__45__cpo4swapE,@object
	.size		_ZN30_INTERNAL_d7f855b7_4_k_cu_main4cuda3std6ranges3__45__cpo4swapE,(_ZN30_INTERNAL_d7f855b7_4_k_cu_main6thrust24THRUST_300001_SM_1000_NS8cuda_cub10par_nosyncE - _ZN30_INTERNAL_d7f855b7_4_k_cu_main4cuda3std6ranges3__45__cpo4swapE)
_ZN30_INTERNAL_d7f855b7_4_k_cu_main4cuda3std6ranges3__45__cpo4swapE:
	.zero		1
	.type		_ZN30_INTERNAL_d7f855b7_4_k_cu_main6thrust24THRUST_300001_SM_1000_NS8cuda_cub10par_nosyncE,@object
	.size		_ZN30_INTERNAL_d7f855b7_4_k_cu_main6thrust24THRUST_300001_SM_1000_NS8cuda_cub10par_nosyncE,(_ZN30_INTERNAL_d7f855b7_4_k_cu_main6thrust24THRUST_300001_SM_1000_NS12placeholders2_9E - _ZN30_INTERNAL_d7f855b7_4_k_cu_main6thrust24THRUST_300001_SM_1000_NS8cuda_cub10par_nosyncE)
_ZN30_INTERNAL_d7f855b7_4_k_cu_main6thrust24THRUST_300001_SM_1000_NS8cuda_cub10par_nosyncE:
	.zero		1
	.type		_ZN30_INTERNAL_d7f855b7_4_k_cu_main6thrust24THRUST_300001_SM_1000_NS12placeholders2_9E,@object
	.size		_ZN30_INTERNAL_d7f855b7_4_k_cu_main6thrust24THRUST_300001_SM_1000_NS12placeholders2_9E,(_ZN30_INTERNAL_d7f855b7_4_k_cu_main4cuda3std3__432_GLOBAL__N__d7f855b7_4_k_cu_main6ignoreE - _ZN30_INTERNAL_d7f855b7_4_k_cu_main6thrust24THRUST_300001_SM_1000_NS12placeholders2_9E)
_ZN30_INTERNAL_d7f855b7_4_k_cu_main6thrust24THRUST_300001_SM_1000_NS12placeholders2_9E:
	.zero		1
	.type		_ZN30_INTERNAL_d7f855b7_4_k_cu_main4cuda3std3__432_GLOBAL__N__d7f855b7_4_k_cu_main6ignoreE,@object
	.size		_ZN30_INTERNAL_d7f855b7_4_k_cu_main4cuda3std3__432_GLOBAL__N__d7f855b7_4_k_cu_main6ignoreE,(_ZN30_INTERNAL_d7f855b7_4_k_cu_main4cuda3std6ranges3__45__cpo4dataE - _ZN30_INTERNAL_d7f855b7_4_k_cu_main4cuda3std3__432_GLOBAL__N__d7f855b7_4_k_cu_main6ignoreE)
_ZN30_INTERNAL_d7f855b7_4_k_cu_main4cuda3std3__432_GLOBAL__N__d7f855b7_4_k_cu_main6ignoreE:
	.zero		1
	.type		_ZN30_INTERNAL_d7f855b7_4_k_cu_main4cuda3std6ranges3__45__cpo4dataE,@object
	.size		_ZN30_INTERNAL_d7f855b7_4_k_cu_main4cuda3std6ranges3__45__cpo4dataE,(_ZN30_INTERNAL_d7f855b7_4_k_cu_main6thrust24THRUST_300001_SM_1000_NS12placeholders2_1E - _ZN30_INTERNAL_d7f855b7_4_k_cu_main4cuda3std6ranges3__45__cpo4dataE)
_ZN30_INTERNAL_d7f855b7_4_k_cu_main4cuda3std6ranges3__45__cpo4dataE:
	.zero		1
	.type		_ZN30_INTERNAL_d7f855b7_4_k_cu_main6thrust24THRUST_300001_SM_1000_NS12placeholders2_1E,@object
	.size		_ZN30_INTERNAL_d7f855b7_4_k_cu_main6thrust24THRUST_300001_SM_1000_NS12placeholders2_1E,(_ZN30_INTERNAL_d7f855b7_4_k_cu_main4cuda3std3__45__cpo5beginE - _ZN30_INTERNAL_d7f855b7_4_k_cu_main6thrust24THRUST_300001_SM_1000_NS12placeholders2_1E)
_ZN30_INTERNAL_d7f855b7_4_k_cu_main6thrust24THRUST_300001_SM_1000_NS12placeholders2_1E:
	.zero		1
	.type		_ZN30_INTERNAL_d7f855b7_4_k_cu_main4cuda3std3__45__cpo5beginE,@object
	.size		_ZN30_INTERNAL_d7f855b7_4_k_cu_main4cuda3std3__45__cpo5beginE,(_ZN30_INTERNAL_d7f855b7_4_k_cu_main4cuda3std6ranges3__45__cpo5beginE - _ZN30_INTERNAL_d7f855b7_4_k_cu_main4cuda3std3__45__cpo5beginE)
_ZN30_INTERNAL_d7f855b7_4_k_cu_main4cuda3std3__45__cpo5beginE:
	.zero		1
	.type		_ZN30_INTERNAL_d7f855b7_4_k_cu_main4cuda3std6ranges3__45__cpo5beginE,@object
	.size		_ZN30_INTERNAL_d7f855b7_4_k_cu_main4cuda3std6ranges3__45__cpo5beginE,(_ZN30_INTERNAL_d7f855b7_4_k_cu_main6thrust24THRUST_300001_SM_1000_NS12placeholders2_5E - _ZN30_INTERNAL_d7f855b7_4_k_cu_main4cuda3std6ranges3__45__cpo5beginE)
_ZN30_INTERNAL_d7f855b7_4_k_cu_main4cuda3std6ranges3__45__cpo5beginE:
	.zero		1
	.type		_ZN30_INTERNAL_d7f855b7_4_k_cu_main6thrust24THRUST_300001_SM_1000_NS12placeholders2_5E,@object
	.size		_ZN30_INTERNAL_d7f855b7_4_k_cu_main6thrust24THRUST_300001_SM_1000_NS12placeholders2_5E,(_ZN30_INTERNAL_d7f855b7_4_k_cu_main4cuda3std3__45__cpo6rbeginE - _ZN30_INTERNAL_d7f855b7_4_k_cu_main6thrust24THRUST_300001_SM_1000_NS12placeholders2_5E)
_ZN30_INTERNAL_d7f855b7_4_k_cu_main6thrust24THRUST_300001_SM_1000_NS12placeholders2_5E:
	.zero		1
	.type		_ZN30_INTERNAL_d7f855b7_4_k_cu_main4cuda3std3__45__cpo6rbeginE,@object
	.size		_ZN30_INTERNAL_d7f855b7_4_k_cu_main4cuda3std3__45__cpo6rbeginE,(_ZN30_INTERNAL_d7f855b7_4_k_cu_main4cuda3std6ranges3__45__cpo7advanceE - _ZN30_INTERNAL_d7f855b7_4_k_cu_main4cuda3std3__45__cpo6rbeginE)
_ZN30_INTERNAL_d7f855b7_4_k_cu_main4cuda3std3__45__cpo6rbeginE:
	.zero		1
	.type		_ZN30_INTERNAL_d7f855b7_4_k_cu_main4cuda3std6ranges3__45__cpo7advanceE,@object
	.size		_ZN30_INTERNAL_d7f855b7_4_k_cu_main4cuda3std6ranges3__45__cpo7advanceE,(_ZN30_INTERNAL_d7f855b7_4_k_cu_main4cuda3std3__47nulloptE - _ZN30_INTERNAL_d7f855b7_4_k_cu_main4cuda3std6ranges3__45__cpo7advanceE)
_ZN30_INTERNAL_d7f855b7_4_k_cu_main4cuda3std6ranges3__45__cpo7advanceE:
	.zero		1
	.type		_ZN30_INTERNAL_d7f855b7_4_k_cu_main4cuda3std3__47nulloptE,@object
	.size		_ZN30_INTERNAL_d7f855b7_4_k_cu_main4cuda3std3__47nulloptE,(_ZN30_INTERNAL_d7f855b7_4_k_cu_main4cuda3std6ranges3__45__cpo8distanceE - _ZN30_INTERNAL_d7f855b7_4_k_cu_main4cuda3std3__47nulloptE)
_ZN30_INTERNAL_d7f855b7_4_k_cu_main4cuda3std3__47nulloptE:
	.zero		1
	.type		_ZN30_INTERNAL_d7f855b7_4_k_cu_main4cuda3std6ranges3__45__cpo8distanceE,@object
	.size		_ZN30_INTERNAL_d7f855b7_4_k_cu_main4cuda3std6ranges3__45__cpo8distanceE,(_ZN30_INTERNAL_d7f855b7_4_k_cu_main6thrust24THRUST_300001_SM_1000_NS12placeholders3_10E - _ZN30_INTERNAL_d7f855b7_4_k_cu_main4cuda3std6ranges3__45__cpo8distanceE)
_ZN30_INTERNAL_d7f855b7_4_k_cu_main4cuda3std6ranges3__45__cpo8distanceE:
	.zero		1
	.type		_ZN30_INTERNAL_d7f855b7_4_k_cu_main6thrust24THRUST_300001_SM_1000_NS12placeholders3_10E,@object
	.size		_ZN30_INTERNAL_d7f855b7_4_k_cu_main6thrust24THRUST_300001_SM_1000_NS12placeholders3_10E,(_ZN30_INTERNAL_d7f855b7_4_k_cu_main4cuda3std3__419piecewise_constructE - _ZN30_INTERNAL_d7f855b7_4_k_cu_main6thrust24THRUST_300001_SM_1000_NS12placeholders3_10E)
_ZN30_INTERNAL_d7f855b7_4_k_cu_main6thrust24THRUST_300001_SM_1000_NS12placeholders3_10E:
	.zero		1
	.type		_ZN30_INTERNAL_d7f855b7_4_k_cu_main4cuda3std3__419piecewise_constructE,@object
	.size		_ZN30_INTERNAL_d7f855b7_4_k_cu_main4cuda3std3__419piecewise_constructE,(_ZN30_INTERNAL_d7f855b7_4_k_cu_main4cuda3std6ranges3__45__cpo5cdataE - _ZN30_INTERNAL_d7f855b7_4_k_cu_main4cuda3std3__419piecewise_constructE)
_ZN30_INTERNAL_d7f855b7_4_k_cu_main4cuda3std3__419piecewise_constructE:
	.zero		1
	.type		_ZN30_INTERNAL_d7f855b7_4_k_cu_main4cuda3std6ranges3__45__cpo5cdataE,@object
	.size		_ZN30_INTERNAL_d7f855b7_4_k_cu_main4cuda3std6ranges3__45__cpo5cdataE,(_ZN30_INTERNAL_d7f855b7_4_k_cu_main6thrust24THRUST_300001_SM_1000_NS12placeholders2_2E - _ZN30_INTERNAL_d7f855b7_4_k_cu_main4cuda3std6ranges3__45__cpo5cdataE)
_ZN30_INTERNAL_d7f855b7_4_k_cu_main4cuda3std6ranges3__45__cpo5cdataE:
	.zero		1
	.type		_ZN30_INTERNAL_d7f855b7_4_k_cu_main6thrust24THRUST_300001_SM_1000_NS12placeholders2_2E,@object
	.size		_ZN30_INTERNAL_d7f855b7_4_k_cu_main6thrust24THRUST_300001_SM_1000_NS12placeholders2_2E,(_ZN30_INTERNAL_d7f855b7_4_k_cu_main4cuda3std3__45__cpo3endE - _ZN30_INTERNAL_d7f855b7_4_k_cu_main6thrust24THRUST_300001_SM_1000_NS12placeholders2_2E)
_ZN30_INTERNAL_d7f855b7_4_k_cu_main6thrust24THRUST_300001_SM_1000_NS12placeholders2_2E:
	.zero		1
	.type		_ZN30_INTERNAL_d7f855b7_4_k_cu_main4cuda3std3__45__cpo3endE,@object
	.size		_ZN30_INTERNAL_d7f855b7_4_k_cu_main4cuda3std3__45__cpo3endE,(_ZN30_INTERNAL_d7f855b7_4_k_cu_main4cuda3std6ranges3__45__cpo3endE - _ZN30_INTERNAL_d7f855b7_4_k_cu_main4cuda3std3__45__cpo3endE)
_ZN30_INTERNAL_d7f855b7_4_k_cu_main4cuda3std3__45__cpo3endE:
	.zero		1
	.type		_ZN30_INTERNAL_d7f855b7_4_k_cu_main4cuda3std6ranges3__45__cpo3endE,@object
	.size		_ZN30_INTERNAL_d7f855b7_4_k_cu_main4cuda3std6ranges3__45__cpo3endE,(_ZN30_INTERNAL_d7f855b7_4_k_cu_main6thrust24THRUST_300001_SM_1000_NS12placeholders2_6E - _ZN30_INTERNAL_d7f855b7_4_k_cu_main4cuda3std6ranges3__45__cpo3endE)
_ZN30_INTERNAL_d7f855b7_4_k_cu_main4cuda3std6ranges3__45__cpo3endE:
	.zero		1
	.type		_ZN30_INTERNAL_d7f855b7_4_k_cu_main6thrust24THRUST_300001_SM_1000_NS12placeholders2_6E,@object
	.size		_ZN30_INTERNAL_d7f855b7_4_k_cu_main6thrust24THRUST_300001_SM_1000_NS12placeholders2_6E,(_ZN30_INTERNAL_d7f855b7_4_k_cu_main4cuda3std3__45__cpo4rendE - _ZN30_INTERNAL_d7f855b7_4_k_cu_main6thrust24THRUST_300001_SM_1000_NS12placeholders2_6E)
_ZN30_INTERNAL_d7f855b7_4_k_cu_main6thrust24THRUST_300001_SM_1000_NS12placeholders2_6E:
	.zero		1
	.type		_ZN30_INTERNAL_d7f855b7_4_k_cu_main4cuda3std3__45__cpo4rendE,@object
	.size		_ZN30_INTERNAL_d7f855b7_4_k_cu_main4cuda3std3__45__cpo4rendE,(_ZN30_INTERNAL_d7f855b7_4_k_cu_main4cuda3std6ranges3__45__cpo9iter_swapE - _ZN30_INTERNAL_d7f855b7_4_k_cu_main4cuda3std3__45__cpo4rendE)
_ZN30_INTERNAL_d7f855b7_4_k_cu_main4cuda3std3__45__cpo4rendE:
	.zero		1
	.type		_ZN30_INTERNAL_d7f855b7_4_k_cu_main4cuda3std6ranges3__45__cpo9iter_swapE,@object
	.size		_ZN30_INTERNAL_d7f855b7_4_k_cu_main4cuda3std6ranges3__45__cpo9iter_swapE,(_ZN30_INTERNAL_d7f855b7_4_k_cu_main4cuda3std3__48unexpectE - _ZN30_INTERNAL_d7f855b7_4_k_cu_main4cuda3std6ranges3__45__cpo9iter_swapE)
_ZN30_INTERNAL_d7f855b7_4_k_cu_main4cuda3std6ranges3__45__cpo9iter_swapE:
	.zero		1
	.type		_ZN30_INTERNAL_d7f855b7_4_k_cu_main4cuda3std3__48unexpectE,@object
	.size		_ZN30_INTERNAL_d7f855b7_4_k_cu_main4cuda3std3__48unexpectE,(_ZN30_INTERNAL_d7f855b7_4_k_cu_main6thrust24THRUST_300001_SM_1000_NS8cuda_cub3parE - _ZN30_INTERNAL_d7f855b7_4_k_cu_main4cuda3std3__48unexpectE)
_ZN30_INTERNAL_d7f855b7_4_k_cu_main4cuda3std3__48unexpectE:
	.zero		1
	.type		_ZN30_INTERNAL_d7f855b7_4_k_cu_main6thrust24THRUST_300001_SM_1000_NS8cuda_cub3parE,@object
	.size		_ZN30_INTERNAL_d7f855b7_4_k_cu_main6thrust24THRUST_300001_SM_1000_NS8cuda_cub3parE,(_ZN30_INTERNAL_d7f855b7_4_k_cu_main6thrust24THRUST_300001_SM_1000_NS12placeholders2_4E - _ZN30_INTERNAL_d7f855b7_4_k_cu_main6thrust24THRUST_300001_SM_1000_NS8cuda_cub3parE)
_ZN30_INTERNAL_d7f855b7_4_k_cu_main6thrust24THRUST_300001_SM_1000_NS8cuda_cub3parE:
	.zero		1
	.type		_ZN30_INTERNAL_d7f855b7_4_k_cu_main6thrust24THRUST_300001_SM_1000_NS12placeholders2_4E,@object
	.size		_ZN30_INTERNAL_d7f855b7_4_k_cu_main6thrust24THRUST_300001_SM_1000_NS12placeholders2_4E,(_ZN30_INTERNAL_d7f855b7_4_k_cu_main4cuda3std3__45__cpo4cendE - _ZN30_INTERNAL_d7f855b7_4_k_cu_main6thrust24THRUST_300001_SM_1000_NS12placeholders2_4E)
_ZN30_INTERNAL_d7f855b7_4_k_cu_main6thrust24THRUST_300001_SM_1000_NS12placeholders2_4E:
	.zero		1
	.type		_ZN30_INTERNAL_d7f855b7_4_k_cu_main4cuda3std3__45__cpo4cendE,@object
	.size		_ZN30_INTERNAL_d7f855b7_4_k_cu_main4cuda3std3__45__cpo4cendE,(_ZN30_INTERNAL_d7f855b7_4_k_cu_main4cuda3std6ranges3__45__cpo4cendE - _ZN30_INTERNAL_d7f855b7_4_k_cu_main4cuda3std3__45__cpo4cendE)
_ZN30_INTERNAL_d7f855b7_4_k_cu_main4cuda3std3__45__cpo4cendE:
	.zero		1
	.type		_ZN30_INTERNAL_d7f855b7_4_k_cu_main4cuda3std6ranges3__45__cpo4cendE,@object
	.size		_ZN30_INTERNAL_d7f855b7_4_k_cu_main4cuda3std6ranges3__45__cpo4cendE,(_ZN30_INTERNAL_d7f855b7_4_k_cu_main4cuda3std3__420unreachable_sentinelE - _ZN30_INTERNAL_d7f855b7_4_k_cu_main4cuda3std6ranges3__45__cpo4cendE)
_ZN30_INTERNAL_d7f855b7_4_k_cu_main4cuda3std6ranges3__45__cpo4cendE:
	.zero		1
	.type		_ZN30_INTERNAL_d7f855b7_4_k_cu_main4cuda3std3__420unreachable_sentinelE,@object
	.size		_ZN30_INTERNAL_d7f855b7_4_k_cu_main4cuda3std3__420unreachable_sentinelE,(_ZN30_INTERNAL_d7f855b7_4_k_cu_main4cuda3std6ranges3__45__cpo5ssizeE - _ZN30_INTERNAL_d7f855b7_4_k_cu_main4cuda3std3__420unreachable_sentinelE)
_ZN30_INTERNAL_d7f855b7_4_k_cu_main4cuda3std3__420unreachable_sentinelE:
	.zero		1
	.type		_ZN30_INTERNAL_d7f855b7_4_k_cu_main4cuda3std6ranges3__45__cpo5ssizeE,@object
	.size		_ZN30_INTERNAL_d7f855b7_4_k_cu_main4cuda3std6ranges3__45__cpo5ssizeE,(_ZN30_INTERNAL_d7f855b7_4_k_cu_main6thrust24THRUST_300001_SM_1000_NS12placeholders2_8E - _ZN30_INTERNAL_d7f855b7_4_k_cu_main4cuda3std6ranges3__45__cpo5ssizeE)
_ZN30_INTERNAL_d7f855b7_4_k_cu_main4cuda3std6ranges3__45__cpo5ssizeE:
	.zero		1
	.type		_ZN30_INTERNAL_d7f855b7_4_k_cu_main6thrust24THRUST_300001_SM_1000_NS12placeholders2_8E,@object
	.size		_ZN30_INTERNAL_d7f855b7_4_k_cu_main6thrust24THRUST_300001_SM_1000_NS12placeholders2_8E,(_ZN30_INTERNAL_d7f855b7_4_k_cu_main4cuda3std3__45__cpo5crendE - _ZN30_INTERNAL_d7f855b7_4_k_cu_main6thrust24THRUST_300001_SM_1000_NS12placeholders2_8E)
_ZN30_INTERNAL_d7f855b7_4_k_cu_main6thrust24THRUST_300001_SM_1000_NS12placeholders2_8E:
	.zero		1
	.type		_ZN30_INTERNAL_d7f855b7_4_k_cu_main4cuda3std3__45__cpo5crendE,@object
	.size		_ZN30_INTERNAL_d7f855b7_4_k_cu_main4cuda3std3__45__cpo5crendE,(_ZN30_INTERNAL_d7f855b7_4_k_cu_main4cuda3std6ranges3__45__cpo4prevE - _ZN30_INTERNAL_d7f855b7_4_k_cu_main4cuda3std3__45__cpo5crendE)
_ZN30_INTERNAL_d7f855b7_4_k_cu_main4cuda3std3__45__cpo5crendE:
	.zero		1
	.type		_ZN30_INTERNAL_d7f855b7_4_k_cu_main4cuda3std6ranges3__45__cpo4prevE,@object
	.size		_ZN30_INTERNAL_d7f855b7_4_k_cu_main4cuda3std6ranges3__45__cpo4prevE,(_ZN30_INTERNAL_d7f855b7_4_k_cu_main4cuda3std6ranges3__45__cpo9iter_moveE - _ZN30_INTERNAL_d7f855b7_4_k_cu_main4cuda3std6ranges3__45__cpo4prevE)
_ZN30_INTERNAL_d7f855b7_4_k_cu_main4cuda3std6ranges3__45__cpo4prevE:
	.zero		1
	.type		_ZN30_INTERNAL_d7f855b7_4_k_cu_main4cuda3std6ranges3__45__cpo9iter_moveE,@object
	.size		_ZN30_INTERNAL_d7f855b7_4_k_cu_main4cuda3std6ranges3__45__cpo9iter_moveE,(_ZN30_INTERNAL_d7f855b7_4_k_cu_main6thrust24THRUST_300001_SM_1000_NS6system6detail10sequential3seqE - _ZN30_INTERNAL_d7f855b7_4_k_cu_main4cuda3std6ranges3__45__cpo9iter_moveE)
_ZN30_INTERNAL_d7f855b7_4_k_cu_main4cuda3std6ranges3__45__cpo9iter_moveE:
	.zero		1
	.type		_ZN30_INTERNAL_d7f855b7_4_k_cu_main6thrust24THRUST_300001_SM_1000_NS6system6detail10sequential3seqE,@object
	.size		_ZN30_INTERNAL_d7f855b7_4_k_cu_main6thrust24THRUST_300001_SM_1000_NS6system6detail10sequential3seqE,(.L_31 - _ZN30_INTERNAL_d7f855b7_4_k_cu_main6thrust24THRUST_300001_SM_1000_NS6system6detail10sequential3seqE)
_ZN30_INTERNAL_d7f855b7_4_k_cu_main6thrust24THRUST_300001_SM_1000_NS6system6detail10sequential3seqE:
	.zero		1
.L_31:


//--------------------- .nv.constant0._ZN3cub18CUB_300001_SM_10006detail11EmptyKernelIvEEvv --------------------------
	.section	.nv.constant0._ZN3cub18CUB_300001_SM_10006detail11EmptyKernelIvEEvv,"a",@progbits
	.sectionflags	@""
	.align	4
.nv.constant0._ZN3cub18CUB_300001_SM_10006detail11EmptyKernelIvEEvv:
	.zero		896


//--------------------- SYMBOLS --------------------------

	.type		.nv.reservedSmem.offset0,@object
	.size		.nv.reservedSmem.offset0,0x4
